//
// Generated by NVIDIA NVVM Compiler
//
// Compiler Build ID: CL-36424714
// Cuda compilation tools, release 13.0, V13.0.88
// Based on NVVM 20.0.0
//

.version 9.0
.target sm_100
.address_size 64

	// .globl	_Z16pointerChaseReadPjPxPf
.extern .func  (.param .b32 func_retval0) vprintf
(
	.param .b64 vprintf_param_0,
	.param .b64 vprintf_param_1
)
;
.global .align 4 .b8 precalc_xorwow_matrix[102400];
.global .align 4 .b8 precalc_xorwow_offset_matrix[102400];
.global .align 4 .b8 mrg32k3aM1[2304];
.global .align 4 .b8 mrg32k3aM2[2304];
.global .align 4 .b8 mrg32k3aM1SubSeq[2016];
.global .align 4 .b8 mrg32k3aM2SubSeq[2016];
.global .align 4 .b8 mrg32k3aM1Seq[2304];
.global .align 4 .b8 mrg32k3aM2Seq[2304];
.const .align 8 .b8 __cr_lgamma_table[72];
.global .align 1 .b8 $str[17] = {101, 110, 100, 45, 115, 116, 97, 114, 116, 58, 32, 37, 108, 108, 100, 10};

.visible .entry _Z16pointerChaseReadPjPxPf(
	.param .u64 .ptr .align 1 _Z16pointerChaseReadPjPxPf_param_0,
	.param .u64 .ptr .align 1 _Z16pointerChaseReadPjPxPf_param_1,
	.param .u64 .ptr .align 1 _Z16pointerChaseReadPjPxPf_param_2
)
{
	.local .align 8 .b8 	__local_depot0[8];
	.reg .b64 	%SP;
	.reg .b64 	%SPL;
	.reg .pred 	%p<2>;
	.reg .b32 	%r<10>;
	.reg .b32 	%f<8>;
	.reg .b64 	%rd<19>;

	mov.u64 	%SPL, __local_depot0;
	cvta.local.u64 	%SP, %SPL;
	ld.param.u64 	%rd5, [_Z16pointerChaseReadPjPxPf_param_0];
	ld.param.u64 	%rd6, [_Z16pointerChaseReadPjPxPf_param_1];
	ld.param.u64 	%rd4, [_Z16pointerChaseReadPjPxPf_param_2];
	cvta.to.global.u64 	%rd1, %rd6;
	cvta.to.global.u64 	%rd2, %rd5;
	add.u64 	%rd7, %SP, 0;
	add.u64 	%rd3, %SPL, 0;
	mov.f32 	%f7, 0f00000000;
	mov.b32 	%r8, 0;
	mov.u64 	%rd15, $str;
	mov.u32 	%r9, %r8;
$L__BB0_1:
	// begin inline asm
	mov.u64 	%rd8, %clock64;
	// end inline asm
	mul.wide.u32 	%rd10, %r9, 4;
	add.s64 	%rd11, %rd2, %rd10;
	ld.global.u32 	%r9, [%rd11];
	cvt.rn.f32.u32 	%f4, %r9;
	add.f32 	%f5, %f7, %f4;
	cvt.rn.f32.s64 	%f6, %rd8;
	add.f32 	%f7, %f5, %f6;
	// begin inline asm
	mov.u64 	%rd9, %clock64;
	// end inline asm
	sub.s64 	%rd12, %rd9, %rd8;
	mul.wide.u32 	%rd13, %r8, 8;
	add.s64 	%rd14, %rd1, %rd13;
	st.global.u64 	[%rd14], %rd12;
	st.local.u64 	[%rd3], %rd12;
	cvta.global.u64 	%rd16, %rd15;
	{ // callseq 0, 0
	.param .b64 param0;
	st.param.b64 	[param0], %rd16;
	.param .b64 param1;
	st.param.b64 	[param1], %rd7;
	.param .b32 retval0;
	call.uni (retval0), 
	vprintf, 
	(
	param0, 
	param1
	);
	ld.param.b32 	%r6, [retval0];
	} // callseq 0
	add.s32 	%r8, %r8, 1;
	setp.ne.s32 	%p1, %r9, -1;
	@%p1 bra 	$L__BB0_1;
	cvta.to.global.u64 	%rd18, %rd4;
	st.global.f32 	[%rd18], %f7;
	ret;

}


// ===== COMPILED SASS (sm_100) =====

	.target	sm_100

	.elftype	@"ET_EXEC"


//--------------------- .note.nv.tkinfo           --------------------------
	.section	.note.nv.tkinfo,"",@"SHT_NOTE"
	.sectionflags	@"SHF_NOTE_NV_TKINFO"
	.tkinfo
        /*0018*/ 	.word	0x00000002
        /*0030*/ 	.string	""
        /*0030*/ 	.string	"ptxas"
        /*0030*/ 	.string	"Cuda compilation tools, release 13.0, V13.0.88"
        /*0030*/ 	.string	"Build cuda_13.0.r13.0/compiler.36424714_0"
        /*0030*/ 	.string	"-arch sm_100 -m 64 "



//--------------------- .note.nv.cuinfo           --------------------------
	.section	.note.nv.cuinfo,"",@"SHT_NOTE"
	.sectionflags	@"SHF_NOTE_NV_CUINFO"
        /*0018*/ 	.short	0x0002
        /*001a*/ 	.short	0x0064
        /*001c*/ 	.short	0x0082
	.zero		2


//--------------------- .nv.info                  --------------------------
	.section	.nv.info,"",@"SHT_CUDA_INFO"
	.align	4


	//----- nvinfo : EIATTR_REGCOUNT
	.align		4
        /*0000*/ 	.byte	0x04, 0x2f
        /*0002*/ 	.short	(.L_11 - .L_10)
	.align		4
.L_10:
        /*0004*/ 	.word	index@(_Z16pointerChaseReadPjPxPf)
        /*0008*/ 	.word	0x00000018


	//----- nvinfo : EIATTR_FRAME_SIZE
	.align		4
.L_11:
        /*000c*/ 	.byte	0x04, 0x11
        /*000e*/ 	.short	(.L_13 - .L_12)
	.align		4
.L_12:
        /*0010*/ 	.word	index@(_Z16pointerChaseReadPjPxPf)
        /*0014*/ 	.word	0x00000008


	//----- nvinfo : EIATTR_MIN_STACK_SIZE
	.align		4
.L_13:
        /*0018*/ 	.byte	0x04, 0x12
        /*001a*/ 	.short	(.L_15 - .L_14)
	.align		4
.L_14:
        /*001c*/ 	.word	index@(_Z16pointerChaseReadPjPxPf)
        /*0020*/ 	.word	0x00000008
.L_15:


//--------------------- .nv.compat                --------------------------
	.section	.nv.compat,"",@"SHT_CUDA_COMPAT_INFO"
	.align	4
        /*0000*/ 	.byte	0x02, 0x09, 0x00, 0x00, 0x02, 0x02, 0x01, 0x00, 0x02, 0x05, 0x05, 0x00, 0x03, 0x07, 0x01, 0x01
        /*0010*/ 	.byte	0x02, 0x03, 0x00, 0x00, 0x02, 0x06, 0x01, 0x00, 0x04, 0x0b, 0x08, 0x00, 0x09, 0x00, 0x00, 0x00
        /*0020*/ 	.byte	0x00, 0x00, 0x00, 0x00


//--------------------- .nv.info._Z16pointerChaseReadPjPxPf --------------------------
	.section	.nv.info._Z16pointerChaseReadPjPxPf,"",@"SHT_CUDA_INFO"
	.sectionflags	@""
	.align	4


	//----- nvinfo : EIATTR_CUDA_API_VERSION
	.align		4
        /*0000*/ 	.byte	0x04, 0x37
        /*0002*/ 	.short	(.L_17 - .L_16)
.L_16:
        /*0004*/ 	.word	0x00000082


	//----- nvinfo : EIATTR_KPARAM_INFO
	.align		4
.L_17:
        /*0008*/ 	.byte	0x04, 0x17
        /*000a*/ 	.short	(.L_19 - .L_18)
.L_18:
        /*000c*/ 	.word	0x00000000
        /*0010*/ 	.short	0x0002
        /*0012*/ 	.short	0x0010
        /*0014*/ 	.byte	0x00, 0xf5, 0x21, 0x00


	//----- nvinfo : EIATTR_KPARAM_INFO
	.align		4
.L_19:
        /*0018*/ 	.byte	0x04, 0x17
        /*001a*/ 	.short	(.L_21 - .L_20)
.L_20:
        /*001c*/ 	.word	0x00000000
        /*0020*/ 	.short	0x0001
        /*0022*/ 	.short	0x0008
        /*0024*/ 	.byte	0x00, 0xf5, 0x21, 0x00


	//----- nvinfo : EIATTR_KPARAM_INFO
	.align		4
.L_21:
        /*0028*/ 	.byte	0x04, 0x17
        /*002a*/ 	.short	(.L_23 - .L_22)
.L_22:
        /*002c*/ 	.word	0x00000000
        /*0030*/ 	.short	0x0000
        /*0032*/ 	.short	0x0000
        /*0034*/ 	.byte	0x00, 0xf5, 0x21, 0x00


	//----- nvinfo : EIATTR_SPARSE_MMA_MASK
	.align		4
.L_23:
        /*0038*/ 	.byte	0x03, 0x50
        /*003a*/ 	.short	0x0000


	//----- nvinfo : EIATTR_MAXREG_COUNT
	.align		4
        /*003c*/ 	.byte	0x03, 0x1b
        /*003e*/ 	.short	0x00ff


	//----- nvinfo : EIATTR_EXTERNS
	.align		4
        /*0040*/ 	.byte	0x04, 0x0f
        /*0042*/ 	.short	(.L_25 - .L_24)


	//   ....[0]....
	.align		4
.L_24:
        /*0044*/ 	.word	index@(vprintf)


	//----- nvinfo : EIATTR_MERCURY_ISA_VERSION
	.align		4
.L_25:
        /*0048*/ 	.byte	0x03, 0x5f
        /*004a*/ 	.short	0x0101


	//----- nvinfo : EIATTR_VRC_CTA_INIT_COUNT
	.align		4
        /*004c*/ 	.byte	0x02, 0x4a
	.zero		1
	.zero		1


	//----- nvinfo : EIATTR_SYSCALL_OFFSETS
	.align		4
        /*0050*/ 	.byte	0x04, 0x46
        /*0052*/ 	.short	(.L_27 - .L_26)


	//   ....[0]....
.L_26:
        /*0054*/ 	.word	0x00000210


	//----- nvinfo : EIATTR_EXIT_INSTR_OFFSETS
	.align		4
.L_27:
        /*0058*/ 	.byte	0x04, 0x1c
        /*005a*/ 	.short	(.L_29 - .L_28)


	//   ....[0]....
.L_28:
        /*005c*/ 	.word	0x00000280


	//----- nvinfo : EIATTR_CRS_STACK_SIZE
	.align		4
.L_29:
        /*0060*/ 	.byte	0x04, 0x1e
        /*0062*/ 	.short	(.L_31 - .L_30)
.L_30:
        /*0064*/ 	.word	0x00000000


	//----- nvinfo : EIATTR_CBANK_PARAM_SIZE
	.align		4
.L_31:
        /*0068*/ 	.byte	0x03, 0x19
        /*006a*/ 	.short	0x0018


	//----- nvinfo : EIATTR_PARAM_CBANK
	.align		4
        /*006c*/ 	.byte	0x04, 0x0a
        /*006e*/ 	.short	(.L_33 - .L_32)
	.align		4
.L_32:
        /*0070*/ 	.word	index@(.nv.constant0._Z16pointerChaseReadPjPxPf)
        /*0074*/ 	.short	0x0380
        /*0076*/ 	.short	0x0018


	//----- nvinfo : EIATTR_SW_WAR
	.align		4
.L_33:
        /*0078*/ 	.byte	0x04, 0x36
        /*007a*/ 	.short	(.L_35 - .L_34)
.L_34:
        /*007c*/ 	.word	0x00000008
.L_35:


//--------------------- .nv.callgraph             --------------------------
	.section	.nv.callgraph,"",@"SHT_CUDA_CALLGRAPH"
	.align	4
	.sectionentsize	8
	.align		4
        /*0000*/ 	.word	0x00000000
	.align		4
        /*0004*/ 	.word	0xffffffff
	.align		4
        /*0008*/ 	.word	index@(_Z16pointerChaseReadPjPxPf)
	.align		4
        /*000c*/ 	.word	index@(vprintf)
	.align		4
        /*0010*/ 	.word	0x00000000
	.align		4
        /*0014*/ 	.word	0xfffffffe
	.align		4
        /*0018*/ 	.word	0x00000000
	.align		4
        /*001c*/ 	.word	0xfffffffd
	.align		4
        /*0020*/ 	.word	0x00000000
	.align		4
        /*0024*/ 	.word	0xfffffffc


//--------------------- .nv.constant4             --------------------------
	.section	.nv.constant4,"a",@progbits
	.align	8
	.align		8
.nv.constant4:
        /*0000*/ 	.dword	vprintf
	.align		8
        /*0008*/ 	.dword	precalc_xorwow_matrix
	.align		8
        /*0010*/ 	.dword	precalc_xorwow_offset_matrix
	.align		8
        /*0018*/ 	.dword	mrg32k3aM1
	.align		8
        /*0020*/ 	.dword	mrg32k3aM2
	.align		8
        /*0028*/ 	.dword	mrg32k3aM1SubSeq
	.align		8
        /*0030*/ 	.dword	mrg32k3aM2SubSeq
	.align		8
        /*0038*/ 	.dword	mrg32k3aM1Seq
	.align		8
        /*0040*/ 	.dword	mrg32k3aM2Seq
	.align		8
        /*0048*/ 	.dword	$str


//--------------------- .nv.constant3             --------------------------
	.section	.nv.constant3,"a",@progbits
	.align	8
.nv.constant3:
	.type		__cr_lgamma_table,@object
	.size		__cr_lgamma_table,(.L_8 - __cr_lgamma_table)
__cr_lgamma_table:
        /*0000*/ 	.byte	0x00, 0x00, 0x00, 0x00, 0x00, 0x00, 0x00, 0x00, 0x00, 0x00, 0x00, 0x00, 0x00, 0x00, 0x00, 0x00
        /*0010*/ 	.byte	0xef, 0x39, 0xfa, 0xfe, 0x42, 0x2e, 0xe6, 0x3f, 0x02, 0x20, 0x2a, 0xfa, 0x0b, 0xab, 0xfc, 0x3f
        /*0020*/ 	.byte	0xf9, 0x2c, 0x92, 0x7c, 0xa7, 0x6c, 0x09, 0x40, 0xc9, 0x79, 0x44, 0x3c, 0x64, 0x26, 0x13, 0x40
        /*0030*/ 	.byte	0xca, 0x01, 0xcf, 0x3a, 0x27, 0x51, 0x1a, 0x40, 0x30, 0xcc, 0x2d, 0xf3, 0xe1, 0x0c, 0x21, 0x40
        /*0040*/ 	.byte	0x0d, 0xb7, 0xfc, 0x82, 0x8e, 0x35, 0x25, 0x40
.L_8:


//--------------------- .text._Z16pointerChaseReadPjPxPf --------------------------
	.section	.text._Z16pointerChaseReadPjPxPf,"ax",@progbits
	.align	128
        .global         _Z16pointerChaseReadPjPxPf
        .type           _Z16pointerChaseReadPjPxPf,@function
        .size           _Z16pointerChaseReadPjPxPf,(.L_x_4 - _Z16pointerChaseReadPjPxPf)
        .other          _Z16pointerChaseReadPjPxPf,@"STO_CUDA_ENTRY STV_DEFAULT"
_Z16pointerChaseReadPjPxPf:
.text._Z16pointerChaseReadPjPxPf:
[----:B------:R-:W0:Y:S01]  /*0000*/  LDC R1, c[0x0][0x37c] ;  /* 0x0000df00ff017b82 */ /* 0x000e220000000800 */
[----:B------:R-:W1:Y:S01]  /*0010*/  LDCU UR4, c[0x0][0x2f8] ;  /* 0x00005f00ff0477ac */ /* 0x000e620008000800 */
[----:B0-----:R-:W-:Y:S01]  /*0020*/  VIADD R1, R1, 0xfffffff8 ;  /* 0xfffffff801017836 */ /* 0x001fe20000000000 */
[----:B------:R-:W-:Y:S01]  /*0030*/  BSSY.RECONVERGENT B6, `(.L_x_0) ;  /* 0x0000022000067945 */ /* 0x000fe20003800200 */
[----:B------:R-:W-:Y:S01]  /*0040*/  CS2R R18, SRZ ;  /* 0x0000000000127805 */ /* 0x000fe2000001ff00 */
[----:B------:R-:W0:Y:S01]  /*0050*/  LDCU UR5, c[0x0][0x2fc] ;  /* 0x00005f80ff0577ac */ /* 0x000e220008000800 */
[----:B------:R-:W-:Y:S01]  /*0060*/  IMAD.MOV.U32 R17, RZ, RZ, RZ ;  /* 0x000000ffff117224 */ /* 0x000fe200078e00ff */
[----:B------:R-:W2:Y:S01]  /*0070*/  LDCU.64 UR36, c[0x0][0x358] ;  /* 0x00006b00ff2477ac */ /* 0x000ea20008000a00 */
[----:B-1----:R-:W-:-:S05]  /*0080*/  IADD3 R16, P0, PT, R1, UR4, RZ ;  /* 0x0000000401107c10 */ /* 0x002fca000ff1e0ff */
[----:B0-----:R-:W-:-:S08]  /*0090*/  IMAD.X R2, RZ, RZ, UR5, P0 ;  /* 0x00000005ff027e24 */ /* 0x001fd000080e06ff */
.L_x_2:
[----:B------:R-:W-:Y:S01]  /*00a0*/  CS2R R6, SR_CLOCKLO ;  /* 0x0000000000067805 */ /* 0x000fe20000015000 */
[----:B------:R-:W0:Y:S08]  /*00b0*/  LDC.64 R4, c[0x0][0x380] ;  /* 0x0000e000ff047b82 */ /* 0x000e300000000a00 */
[----:B------:R-:W1:Y:S01]  /*00c0*/  LDC.64 R10, c[0x0][0x388] ;  /* 0x0000e200ff0a7b82 */ /* 0x000e620000000a00 */
[----:B0-----:R-:W-:-:S05]  /*00d0*/  IMAD.WIDE.U32 R4, R17, 0x4, R4 ;  /* 0x0000000411047825 */ /* 0x001fca00078e0004 */
[----:B--2---:R-:W2:Y:S01]  /*00e0*/  LDG.E R17, desc[UR36][R4.64] ;  /* 0x0000002404117981 */ /* 0x004ea2000c1e1900 */
[----:B------:R-:W0:Y:S01]  /*00f0*/  I2F.S64 R3, R6 ;  /* 0x0000000600037312 */ /* 0x000e220000301400 */
[----:B--2---:R-:W-:-:S05]  /*0100*/  I2FP.F32.U32 R0, R17 ;  /* 0x0000001100007245 */ /* 0x004fca0000201000 */
[----:B------:R-:W-:-:S04]  /*0110*/  FADD R0, R0, R19 ;  /* 0x0000001300007221 */ /* 0x000fc80000000000 */
[----:B0-----:R-:W-:Y:S01]  /*0120*/  FADD R19, R0, R3 ;  /* 0x0000000300137221 */ /* 0x001fe20000000000 */
[----:B------:R-:W-:-:S06]  /*0130*/  CS2R R4, SR_CLOCKLO ;  /* 0x0000000000047805 */ /* 0x000fcc0000015000 */
[----:B------:R-:W-:Y:S01]  /*0140*/  IADD3 R8, P0, PT, -R6, R4, RZ ;  /* 0x0000000406087210 */ /* 0x000fe20007f1e1ff */
[----:B-1----:R-:W-:Y:S01]  /*0150*/  IMAD.WIDE.U32 R10, R18, 0x8, R10 ;  /* 0x00000008120a7825 */ /* 0x002fe200078e000a */
[----:B------:R-:W-:Y:S01]  /*0160*/  MOV R0, 0x0 ;  /* 0x0000000000007802 */ /* 0x000fe20000000f00 */
[----:B------:R-:W0:Y:S01]  /*0170*/  LDCU.64 UR4, c[0x4][0x48] ;  /* 0x01000900ff0477ac */ /* 0x000e220008000a00 */
[----:B------:R-:W-:Y:S01]  /*0180*/  IADD3.X R9, PT, PT, ~R7, R5, RZ, P0, !PT ;  /* 0x0000000507097210 */ /* 0x000fe200007fe5ff */
[----:B------:R-:W-:Y:S01]  /*0190*/  IMAD.MOV.U32 R7, RZ, RZ, R2 ;  /* 0x000000ffff077224 */ /* 0x000fe200078e0002 */
[----:B------:R1:W2:Y:S01]  /*01a0*/  LDC.64 R12, c[0x4][R0] ;  /* 0x01000000000c7b82 */ /* 0x0002a20000000a00 */
[----:B------:R-:W-:Y:S02]  /*01b0*/  MOV R6, R16 ;  /* 0x0000001000067202 */ /* 0x000fe40000000f00 */
[----:B------:R1:W-:Y:S04]  /*01c0*/  STG.E.64 desc[UR36][R10.64], R8 ;  /* 0x000000080a007986 */ /* 0x0003e8000c101b24 */
[----:B------:R1:W-:Y:S01]  /*01d0*/  STL.64 [R1], R8 ;  /* 0x0000000801007387 */ /* 0x0003e20000100a00 */
[----:B0-----:R-:W-:-:S02]  /*01e0*/  IMAD.U32 R4, RZ, RZ, UR4 ;  /* 0x00000004ff047e24 */ /* 0x001fc4000f8e00ff */
[----:B------:R-:W-:-:S07]  /*01f0*/  IMAD.U32 R5, RZ, RZ, UR5 ;  /* 0x00000005ff057e24 */ /* 0x000fce000f8e00ff */
[----:B------:R-:W-:-:S07]  /*0200*/  LEPC R20, `(.L_x_1) ;  /* 0x000000001014794e */ /* 0x000fce0000000000 */
[----:B-12---:R-:W-:Y:S05]  /*0210*/  CALL.ABS.NOINC R12 ;  /* 0x000000000c007343 */ /* 0x006fea0003c00000 */
.L_x_1:
[----:B------:R-:W-:Y:S02]  /*0220*/  ISETP.NE.AND P0, PT, R17, -0x1, PT ;  /* 0xffffffff1100780c */ /* 0x000fe40003f05270 */
[----:B------:R-:W-:-:S11]  /*0230*/  IADD3 R18, PT, PT, R18, 0x1, RZ ;  /* 0x0000000112127810 */ /* 0x000fd60007ffe0ff */
[----:B------:R-:W-:Y:S05]  /*0240*/  @P0 BRA `(.L_x_2) ;  /* 0xfffffffc00940947 */ /* 0x000fea000383ffff */
[----:B------:R-:W-:Y:S05]  /*0250*/  BSYNC.RECONVERGENT B6 ;  /* 0x0000000000067941 */ /* 0x000fea0003800200 */
.L_x_0:
[----:B------:R-:W0:Y:S02]  /*0260*/  LDC.64 R2, c[0x0][0x390] ;  /* 0x0000e400ff027b82 */ /* 0x000e240000000a00 */
[----:B0-----:R-:W-:Y:S01]  /*0270*/  STG.E desc[UR36][R2.64], R19 ;  /* 0x0000001302007986 */ /* 0x001fe2000c101924 */
[----:B------:R-:W-:Y:S05]  /*0280*/  EXIT ;  /* 0x000000000000794d */ /* 0x000fea0003800000 */
.L_x_3:
[----:B------:R-:W-:-:S00]  /*0290*/  BRA `(.L_x_3) ;  /* 0xfffffffc00fc7947 */ /* 0x000fc0000383ffff */
[----:B------:R-:W-:-:S00]  /*02a0*/  NOP ;  /* 0x0000000000007918 */ /* 0x000fc00000000000 */
        /* <DEDUP_REMOVED lines=13> */
.L_x_4:


//--------------------- .nv.global.init           --------------------------
	.section	.nv.global.init,"aw",@progbits
	.align	4
.nv.global.init:
	.type		mrg32k3aM1SubSeq,@object
	.size		mrg32k3aM1SubSeq,(mrg32k3aM2SubSeq - mrg32k3aM1SubSeq)
mrg32k3aM1SubSeq:
        /*0000*/ 	.byte	0x0b, 0xcc, 0xee, 0x04, 0x73, 0x29, 0x8b, 0x6f, 0xf6, 0x53, 0x03, 0xf6, 0x23, 0xf6, 0xea, 0xda
        /* <DEDUP_REMOVED lines=125> */
	.type		mrg32k3aM2SubSeq,@object
	.size		mrg32k3aM2SubSeq,(mrg32k3aM1 - mrg32k3aM2SubSeq)
mrg32k3aM2SubSeq:
        /* <DEDUP_REMOVED lines=126> */
	.type		mrg32k3aM1,@object
	.size		mrg32k3aM1,(mrg32k3aM1Seq - mrg32k3aM1)
mrg32k3aM1:
        /* <DEDUP_REMOVED lines=144> */
	.type		mrg32k3aM1Seq,@object
	.size		mrg32k3aM1Seq,(mrg32k3aM2 - mrg32k3aM1Seq)
mrg32k3aM1Seq:
        /* <DEDUP_REMOVED lines=144> */
	.type		mrg32k3aM2,@object
	.size		mrg32k3aM2,(mrg32k3aM2Seq - mrg32k3aM2)
mrg32k3aM2:
        /* <DEDUP_REMOVED lines=144> */
	.type		mrg32k3aM2Seq,@object
	.size		mrg32k3aM2Seq,(precalc_xorwow_matrix - mrg32k3aM2Seq)
mrg32k3aM2Seq:
        /* <DEDUP_REMOVED lines=144> */
	.type		precalc_xorwow_matrix,@object
	.size		precalc_xorwow_matrix,(precalc_xorwow_offset_matrix - precalc_xorwow_matrix)
precalc_xorwow_matrix:
        /* <DEDUP_REMOVED lines=6400> */
	.type		precalc_xorwow_offset_matrix,@object
	.size		precalc_xorwow_offset_matrix,($str - precalc_xorwow_offset_matrix)
precalc_xorwow_offset_matrix:
        /* <DEDUP_REMOVED lines=6400> */
	.type		$str,@object
	.size		$str,(.L_9 - $str)
$str:
        /*353c0*/ 	.byte	0x65, 0x6e, 0x64, 0x2d, 0x73, 0x74, 0x61, 0x72, 0x74, 0x3a, 0x20, 0x25, 0x6c, 0x6c, 0x64, 0x0a
        /*353d0*/ 	.byte	0x00
.L_9:


//--------------------- .nv.shared.reserved.0     --------------------------
	.section	.nv.shared.reserved.0,"aw",@nobits
	.weak		__nv_reservedSMEM_offset_0_alias
	.size		__nv_reservedSMEM_offset_0_alias, 0, 64
	.other		__nv_reservedSMEM_offset_0_alias,@"STO_CUDA_RESERVED_SHARED STV_DEFAULT"
__nv_reservedSMEM_offset_0_alias:
	.zero		0
	.zero		64


//--------------------- .nv.constant0._Z16pointerChaseReadPjPxPf --------------------------
	.section	.nv.constant0._Z16pointerChaseReadPjPxPf,"a",@progbits
	.sectionflags	@""
	.align	4
.nv.constant0._Z16pointerChaseReadPjPxPf:
	.zero		920


//--------------------- SYMBOLS --------------------------

	.type		.nv.reservedSmem.offset0,@object
	.size		.nv.reservedSmem.offset0,0x4
	.type		vprintf,@function
